//
// Generated by NVIDIA NVVM Compiler
//
// Compiler Build ID: CL-36424714
// Cuda compilation tools, release 13.0, V13.0.88
// Based on NVVM 20.0.0
//

.version 9.0
.target sm_100
.address_size 64

	// .globl	sconv_bprop_C128_N128
// _ZZ21sconv_bprop_C128_N128E5share has been demoted

.visible .entry sconv_bprop_C128_N128(
	.param .u64 .ptr .align 1 sconv_bprop_C128_N128_param_0,
	.param .u64 .ptr .align 1 sconv_bprop_C128_N128_param_1,
	.param .u64 .ptr .align 1 sconv_bprop_C128_N128_param_2,
	.param .u64 .ptr .align 1 sconv_bprop_C128_N128_param_3,
	.param .f32 sconv_bprop_C128_N128_param_4,
	.param .u32 sconv_bprop_C128_N128_param_5,
	.param .u32 sconv_bprop_C128_N128_param_6,
	.param .u32 sconv_bprop_C128_N128_param_7,
	.param .u32 sconv_bprop_C128_N128_param_8,
	.param .u32 sconv_bprop_C128_N128_param_9,
	.param .u32 sconv_bprop_C128_N128_param_10,
	.param .u32 sconv_bprop_C128_N128_param_11,
	.param .u32 sconv_bprop_C128_N128_param_12,
	.param .u32 sconv_bprop_C128_N128_param_13,
	.param .u32 sconv_bprop_C128_N128_param_14,
	.param .u32 sconv_bprop_C128_N128_param_15,
	.param .u32 sconv_bprop_C128_N128_param_16,
	.param .u32 sconv_bprop_C128_N128_param_17,
	.param .u32 sconv_bprop_C128_N128_param_18,
	.param .u32 sconv_bprop_C128_N128_param_19,
	.param .u32 sconv_bprop_C128_N128_param_20,
	.param .u32 sconv_bprop_C128_N128_param_21,
	.param .u32 sconv_bprop_C128_N128_param_22,
	.param .u32 sconv_bprop_C128_N128_param_23,
	.param .u32 sconv_bprop_C128_N128_param_24,
	.param .u32 sconv_bprop_C128_N128_param_25,
	.param .u32 sconv_bprop_C128_N128_param_26,
	.param .u32 sconv_bprop_C128_N128_param_27,
	.param .u32 sconv_bprop_C128_N128_param_28,
	.param .u32 sconv_bprop_C128_N128_param_29,
	.param .u32 sconv_bprop_C128_N128_param_30,
	.param .u32 sconv_bprop_C128_N128_param_31,
	.param .u32 sconv_bprop_C128_N128_param_32,
	.param .u32 sconv_bprop_C128_N128_param_33,
	.param .u32 sconv_bprop_C128_N128_param_34,
	.param .u32 sconv_bprop_C128_N128_param_35,
	.param .u32 sconv_bprop_C128_N128_param_36,
	.param .u32 sconv_bprop_C128_N128_param_37,
	.param .u32 sconv_bprop_C128_N128_param_38,
	.param .u32 sconv_bprop_C128_N128_param_39,
	.param .u32 sconv_bprop_C128_N128_param_40,
	.param .u32 sconv_bprop_C128_N128_param_41,
	.param .u32 sconv_bprop_C128_N128_param_42,
	.param .u32 sconv_bprop_C128_N128_param_43,
	.param .u32 sconv_bprop_C128_N128_param_44
)
{
	.reg .b32 	%r<7>;
	.reg .b32 	%f<2>;
	.reg .b64 	%rd<5>;
	// demoted variable
	.shared .align 4 .b8 _ZZ21sconv_bprop_C128_N128E5share[16416];
	ld.param.u64 	%rd1, [sconv_bprop_C128_N128_param_0];
	ld.param.u64 	%rd2, [sconv_bprop_C128_N128_param_1];
	cvta.to.global.u64 	%rd3, %rd1;
	cvta.to.global.u64 	%rd4, %rd2;
	mov.u32 	%r1, %tid.x;
	shl.b32 	%r2, %r1, 2;
	mov.u32 	%r3, _ZZ21sconv_bprop_C128_N128E5share;
	add.s32 	%r4, %r3, %r2;
	mov.b32 	%r5, 1065353216;
	st.shared.u32 	[%r4], %r5;
	sub.s32 	%r6, %r3, %r2;
	ld.shared.f32 	%f1, [%r6+508];
	st.global.f32 	[%rd4], %f1;
	st.global.f32 	[%rd3], %f1;
	ret;

}


// ===== COMPILED SASS (sm_100) =====

	.target	sm_100

	.elftype	@"ET_EXEC"


//--------------------- .note.nv.tkinfo           --------------------------
	.section	.note.nv.tkinfo,"",@"SHT_NOTE"
	.sectionflags	@"SHF_NOTE_NV_TKINFO"
	.tkinfo
        /*0018*/ 	.word	0x00000002
        /*0030*/ 	.string	""
        /*0030*/ 	.string	"ptxas"
        /*0030*/ 	.string	"Cuda compilation tools, release 13.0, V13.0.88"
        /*0030*/ 	.string	"Build cuda_13.0.r13.0/compiler.36424714_0"
        /*0030*/ 	.string	"-arch sm_100 -m 64 "



//--------------------- .note.nv.cuinfo           --------------------------
	.section	.note.nv.cuinfo,"",@"SHT_NOTE"
	.sectionflags	@"SHF_NOTE_NV_CUINFO"
        /*0018*/ 	.short	0x0002
        /*001a*/ 	.short	0x0064
        /*001c*/ 	.short	0x0082
	.zero		2


//--------------------- .nv.info                  --------------------------
	.section	.nv.info,"",@"SHT_CUDA_INFO"
	.align	4


	//----- nvinfo : EIATTR_REGCOUNT
	.align		4
        /*0000*/ 	.byte	0x04, 0x2f
        /*0002*/ 	.short	(.L_1 - .L_0)
	.align		4
.L_0:
        /*0004*/ 	.word	index@(sconv_bprop_C128_N128)
        /*0008*/ 	.word	0x0000000c


	//----- nvinfo : EIATTR_FRAME_SIZE
	.align		4
.L_1:
        /*000c*/ 	.byte	0x04, 0x11
        /*000e*/ 	.short	(.L_3 - .L_2)
	.align		4
.L_2:
        /*0010*/ 	.word	index@(sconv_bprop_C128_N128)
        /*0014*/ 	.word	0x00000000


	//----- nvinfo : EIATTR_MIN_STACK_SIZE
	.align		4
.L_3:
        /*0018*/ 	.byte	0x04, 0x12
        /*001a*/ 	.short	(.L_5 - .L_4)
	.align		4
.L_4:
        /*001c*/ 	.word	index@(sconv_bprop_C128_N128)
        /*0020*/ 	.word	0x00000000
.L_5:


//--------------------- .nv.compat                --------------------------
	.section	.nv.compat,"",@"SHT_CUDA_COMPAT_INFO"
	.align	4
        /*0000*/ 	.byte	0x02, 0x09, 0x00, 0x00, 0x02, 0x02, 0x01, 0x00, 0x02, 0x05, 0x05, 0x00, 0x03, 0x07, 0x01, 0x01
        /*0010*/ 	.byte	0x02, 0x03, 0x00, 0x00, 0x02, 0x06, 0x01, 0x00, 0x04, 0x0b, 0x08, 0x00, 0x09, 0x00, 0x00, 0x00
        /*0020*/ 	.byte	0x00, 0x00, 0x00, 0x00


//--------------------- .nv.info.sconv_bprop_C128_N128 --------------------------
	.section	.nv.info.sconv_bprop_C128_N128,"",@"SHT_CUDA_INFO"
	.sectionflags	@""
	.align	4


	//----- nvinfo : EIATTR_CUDA_API_VERSION
	.align		4
        /*0000*/ 	.byte	0x04, 0x37
        /*0002*/ 	.short	(.L_7 - .L_6)
.L_6:
        /*0004*/ 	.word	0x00000082


	//----- nvinfo : EIATTR_KPARAM_INFO
	.align		4
.L_7:
        /*0008*/ 	.byte	0x04, 0x17
        /*000a*/ 	.short	(.L_9 - .L_8)
.L_8:
        /*000c*/ 	.word	0x00000000
        /*0010*/ 	.short	0x002c
        /*0012*/ 	.short	0x00c0
        /*0014*/ 	.byte	0x00, 0xf0, 0x11, 0x00


	//----- nvinfo : EIATTR_KPARAM_INFO
	.align		4
.L_9:
        /*0018*/ 	.byte	0x04, 0x17
        /*001a*/ 	.short	(.L_11 - .L_10)
.L_10:
        /*001c*/ 	.word	0x00000000
        /*0020*/ 	.short	0x002b
        /*0022*/ 	.short	0x00bc
        /*0024*/ 	.byte	0x00, 0xf0, 0x11, 0x00


	//----- nvinfo : EIATTR_KPARAM_INFO
	.align		4
.L_11:
        /*0028*/ 	.byte	0x04, 0x17
        /*002a*/ 	.short	(.L_13 - .L_12)
.L_12:
        /*002c*/ 	.word	0x00000000
        /*0030*/ 	.short	0x002a
        /*0032*/ 	.short	0x00b8
        /*0034*/ 	.byte	0x00, 0xf0, 0x11, 0x00


	//----- nvinfo : EIATTR_KPARAM_INFO
	.align		4
.L_13:
        /*0038*/ 	.byte	0x04, 0x17
        /*003a*/ 	.short	(.L_15 - .L_14)
.L_14:
        /*003c*/ 	.word	0x00000000
        /*0040*/ 	.short	0x0029
        /*0042*/ 	.short	0x00b4
        /*0044*/ 	.byte	0x00, 0xf0, 0x11, 0x00


	//----- nvinfo : EIATTR_KPARAM_INFO
	.align		4
.L_15:
        /*0048*/ 	.byte	0x04, 0x17
        /*004a*/ 	.short	(.L_17 - .L_16)
.L_16:
        /*004c*/ 	.word	0x00000000
        /*0050*/ 	.short	0x0028
        /*0052*/ 	.short	0x00b0
        /*0054*/ 	.byte	0x00, 0xf0, 0x11, 0x00


	//----- nvinfo : EIATTR_KPARAM_INFO
	.align		4
.L_17:
        /*0058*/ 	.byte	0x04, 0x17
        /*005a*/ 	.short	(.L_19 - .L_18)
.L_18:
        /*005c*/ 	.word	0x00000000
        /*0060*/ 	.short	0x0027
        /*0062*/ 	.short	0x00ac
        /*0064*/ 	.byte	0x00, 0xf0, 0x11, 0x00


	//----- nvinfo : EIATTR_KPARAM_INFO
	.align		4
.L_19:
        /*0068*/ 	.byte	0x04, 0x17
        /*006a*/ 	.short	(.L_21 - .L_20)
.L_20:
        /*006c*/ 	.word	0x00000000
        /*0070*/ 	.short	0x0026
        /*0072*/ 	.short	0x00a8
        /*0074*/ 	.byte	0x00, 0xf0, 0x11, 0x00


	//----- nvinfo : EIATTR_KPARAM_INFO
	.align		4
.L_21:
        /*0078*/ 	.byte	0x04, 0x17
        /*007a*/ 	.short	(.L_23 - .L_22)
.L_22:
        /*007c*/ 	.word	0x00000000
        /*0080*/ 	.short	0x0025
        /*0082*/ 	.short	0x00a4
        /*0084*/ 	.byte	0x00, 0xf0, 0x11, 0x00


	//----- nvinfo : EIATTR_KPARAM_INFO
	.align		4
.L_23:
        /*0088*/ 	.byte	0x04, 0x17
        /*008a*/ 	.short	(.L_25 - .L_24)
.L_24:
        /*008c*/ 	.word	0x00000000
        /*0090*/ 	.short	0x0024
        /*0092*/ 	.short	0x00a0
        /*0094*/ 	.byte	0x00, 0xf0, 0x11, 0x00


	//----- nvinfo : EIATTR_KPARAM_INFO
	.align		4
.L_25:
        /*0098*/ 	.byte	0x04, 0x17
        /*009a*/ 	.short	(.L_27 - .L_26)
.L_26:
        /*009c*/ 	.word	0x00000000
        /*00a0*/ 	.short	0x0023
        /*00a2*/ 	.short	0x009c
        /*00a4*/ 	.byte	0x00, 0xf0, 0x11, 0x00


	//----- nvinfo : EIATTR_KPARAM_INFO
	.align		4
.L_27:
        /*00a8*/ 	.byte	0x04, 0x17
        /*00aa*/ 	.short	(.L_29 - .L_28)
.L_28:
        /*00ac*/ 	.word	0x00000000
        /*00b0*/ 	.short	0x0022
        /*00b2*/ 	.short	0x0098
        /*00b4*/ 	.byte	0x00, 0xf0, 0x11, 0x00


	//----- nvinfo : EIATTR_KPARAM_INFO
	.align		4
.L_29:
        /*00b8*/ 	.byte	0x04, 0x17
        /*00ba*/ 	.short	(.L_31 - .L_30)
.L_30:
        /*00bc*/ 	.word	0x00000000
        /*00c0*/ 	.short	0x0021
        /*00c2*/ 	.short	0x0094
        /*00c4*/ 	.byte	0x00, 0xf0, 0x11, 0x00


	//----- nvinfo : EIATTR_KPARAM_INFO
	.align		4
.L_31:
        /*00c8*/ 	.byte	0x04, 0x17
        /*00ca*/ 	.short	(.L_33 - .L_32)
.L_32:
        /*00cc*/ 	.word	0x00000000
        /*00d0*/ 	.short	0x0020
        /*00d2*/ 	.short	0x0090
        /*00d4*/ 	.byte	0x00, 0xf0, 0x11, 0x00


	//----- nvinfo : EIATTR_KPARAM_INFO
	.align		4
.L_33:
        /*00d8*/ 	.byte	0x04, 0x17
        /*00da*/ 	.short	(.L_35 - .L_34)
.L_34:
        /*00dc*/ 	.word	0x00000000
        /*00e0*/ 	.short	0x001f
        /*00e2*/ 	.short	0x008c
        /*00e4*/ 	.byte	0x00, 0xf0, 0x11, 0x00


	//----- nvinfo : EIATTR_KPARAM_INFO
	.align		4
.L_35:
        /*00e8*/ 	.byte	0x04, 0x17
        /*00ea*/ 	.short	(.L_37 - .L_36)
.L_36:
        /*00ec*/ 	.word	0x00000000
        /*00f0*/ 	.short	0x001e
        /*00f2*/ 	.short	0x0088
        /*00f4*/ 	.byte	0x00, 0xf0, 0x11, 0x00


	//----- nvinfo : EIATTR_KPARAM_INFO
	.align		4
.L_37:
        /*00f8*/ 	.byte	0x04, 0x17
        /*00fa*/ 	.short	(.L_39 - .L_38)
.L_38:
        /*00fc*/ 	.word	0x00000000
        /*0100*/ 	.short	0x001d
        /*0102*/ 	.short	0x0084
        /*0104*/ 	.byte	0x00, 0xf0, 0x11, 0x00


	//----- nvinfo : EIATTR_KPARAM_INFO
	.align		4
.L_39:
        /*0108*/ 	.byte	0x04, 0x17
        /*010a*/ 	.short	(.L_41 - .L_40)
.L_40:
        /*010c*/ 	.word	0x00000000
        /*0110*/ 	.short	0x001c
        /*0112*/ 	.short	0x0080
        /*0114*/ 	.byte	0x00, 0xf0, 0x11, 0x00


	//----- nvinfo : EIATTR_KPARAM_INFO
	.align		4
.L_41:
        /*0118*/ 	.byte	0x04, 0x17
        /*011a*/ 	.short	(.L_43 - .L_42)
.L_42:
        /*011c*/ 	.word	0x00000000
        /*0120*/ 	.short	0x001b
        /*0122*/ 	.short	0x007c
        /*0124*/ 	.byte	0x00, 0xf0, 0x11, 0x00


	//----- nvinfo : EIATTR_KPARAM_INFO
	.align		4
.L_43:
        /*0128*/ 	.byte	0x04, 0x17
        /*012a*/ 	.short	(.L_45 - .L_44)
.L_44:
        /*012c*/ 	.word	0x00000000
        /*0130*/ 	.short	0x001a
        /*0132*/ 	.short	0x0078
        /*0134*/ 	.byte	0x00, 0xf0, 0x11, 0x00


	//----- nvinfo : EIATTR_KPARAM_INFO
	.align		4
.L_45:
        /*0138*/ 	.byte	0x04, 0x17
        /*013a*/ 	.short	(.L_47 - .L_46)
.L_46:
        /*013c*/ 	.word	0x00000000
        /*0140*/ 	.short	0x0019
        /*0142*/ 	.short	0x0074
        /*0144*/ 	.byte	0x00, 0xf0, 0x11, 0x00


	//----- nvinfo : EIATTR_KPARAM_INFO
	.align		4
.L_47:
        /*0148*/ 	.byte	0x04, 0x17
        /*014a*/ 	.short	(.L_49 - .L_48)
.L_48:
        /*014c*/ 	.word	0x00000000
        /*0150*/ 	.short	0x0018
        /*0152*/ 	.short	0x0070
        /*0154*/ 	.byte	0x00, 0xf0, 0x11, 0x00


	//----- nvinfo : EIATTR_KPARAM_INFO
	.align		4
.L_49:
        /*0158*/ 	.byte	0x04, 0x17
        /*015a*/ 	.short	(.L_51 - .L_50)
.L_50:
        /*015c*/ 	.word	0x00000000
        /*0160*/ 	.short	0x0017
        /*0162*/ 	.short	0x006c
        /*0164*/ 	.byte	0x00, 0xf0, 0x11, 0x00


	//----- nvinfo : EIATTR_KPARAM_INFO
	.align		4
.L_51:
        /*0168*/ 	.byte	0x04, 0x17
        /*016a*/ 	.short	(.L_53 - .L_52)
.L_52:
        /*016c*/ 	.word	0x00000000
        /*0170*/ 	.short	0x0016
        /*0172*/ 	.short	0x0068
        /*0174*/ 	.byte	0x00, 0xf0, 0x11, 0x00


	//----- nvinfo : EIATTR_KPARAM_INFO
	.align		4
.L_53:
        /*0178*/ 	.byte	0x04, 0x17
        /*017a*/ 	.short	(.L_55 - .L_54)
.L_54:
        /*017c*/ 	.word	0x00000000
        /*0180*/ 	.short	0x0015
        /*0182*/ 	.short	0x0064
        /*0184*/ 	.byte	0x00, 0xf0, 0x11, 0x00


	//----- nvinfo : EIATTR_KPARAM_INFO
	.align		4
.L_55:
        /*0188*/ 	.byte	0x04, 0x17
        /*018a*/ 	.short	(.L_57 - .L_56)
.L_56:
        /*018c*/ 	.word	0x00000000
        /*0190*/ 	.short	0x0014
        /*0192*/ 	.short	0x0060
        /*0194*/ 	.byte	0x00, 0xf0, 0x11, 0x00


	//----- nvinfo : EIATTR_KPARAM_INFO
	.align		4
.L_57:
        /*0198*/ 	.byte	0x04, 0x17
        /*019a*/ 	.short	(.L_59 - .L_58)
.L_58:
        /*019c*/ 	.word	0x00000000
        /*01a0*/ 	.short	0x0013
        /*01a2*/ 	.short	0x005c
        /*01a4*/ 	.byte	0x00, 0xf0, 0x11, 0x00


	//----- nvinfo : EIATTR_KPARAM_INFO
	.align		4
.L_59:
        /*01a8*/ 	.byte	0x04, 0x17
        /*01aa*/ 	.short	(.L_61 - .L_60)
.L_60:
        /*01ac*/ 	.word	0x00000000
        /*01b0*/ 	.short	0x0012
        /*01b2*/ 	.short	0x0058
        /*01b4*/ 	.byte	0x00, 0xf0, 0x11, 0x00


	//----- nvinfo : EIATTR_KPARAM_INFO
	.align		4
.L_61:
        /*01b8*/ 	.byte	0x04, 0x17
        /*01ba*/ 	.short	(.L_63 - .L_62)
.L_62:
        /*01bc*/ 	.word	0x00000000
        /*01c0*/ 	.short	0x0011
        /*01c2*/ 	.short	0x0054
        /*01c4*/ 	.byte	0x00, 0xf0, 0x11, 0x00


	//----- nvinfo : EIATTR_KPARAM_INFO
	.align		4
.L_63:
        /*01c8*/ 	.byte	0x04, 0x17
        /*01ca*/ 	.short	(.L_65 - .L_64)
.L_64:
        /*01cc*/ 	.word	0x00000000
        /*01d0*/ 	.short	0x0010
        /*01d2*/ 	.short	0x0050
        /*01d4*/ 	.byte	0x00, 0xf0, 0x11, 0x00


	//----- nvinfo : EIATTR_KPARAM_INFO
	.align		4
.L_65:
        /*01d8*/ 	.byte	0x04, 0x17
        /*01da*/ 	.short	(.L_67 - .L_66)
.L_66:
        /*01dc*/ 	.word	0x00000000
        /*01e0*/ 	.short	0x000f
        /*01e2*/ 	.short	0x004c
        /*01e4*/ 	.byte	0x00, 0xf0, 0x11, 0x00


	//----- nvinfo : EIATTR_KPARAM_INFO
	.align		4
.L_67:
        /*01e8*/ 	.byte	0x04, 0x17
        /*01ea*/ 	.short	(.L_69 - .L_68)
.L_68:
        /*01ec*/ 	.word	0x00000000
        /*01f0*/ 	.short	0x000e
        /*01f2*/ 	.short	0x0048
        /*01f4*/ 	.byte	0x00, 0xf0, 0x11, 0x00


	//----- nvinfo : EIATTR_KPARAM_INFO
	.align		4
.L_69:
        /*01f8*/ 	.byte	0x04, 0x17
        /*01fa*/ 	.short	(.L_71 - .L_70)
.L_70:
        /*01fc*/ 	.word	0x00000000
        /*0200*/ 	.short	0x000d
        /*0202*/ 	.short	0x0044
        /*0204*/ 	.byte	0x00, 0xf0, 0x11, 0x00


	//----- nvinfo : EIATTR_KPARAM_INFO
	.align		4
.L_71:
        /*0208*/ 	.byte	0x04, 0x17
        /*020a*/ 	.short	(.L_73 - .L_72)
.L_72:
        /*020c*/ 	.word	0x00000000
        /*0210*/ 	.short	0x000c
        /*0212*/ 	.short	0x0040
        /*0214*/ 	.byte	0x00, 0xf0, 0x11, 0x00


	//----- nvinfo : EIATTR_KPARAM_INFO
	.align		4
.L_73:
        /*0218*/ 	.byte	0x04, 0x17
        /*021a*/ 	.short	(.L_75 - .L_74)
.L_74:
        /*021c*/ 	.word	0x00000000
        /*0220*/ 	.short	0x000b
        /*0222*/ 	.short	0x003c
        /*0224*/ 	.byte	0x00, 0xf0, 0x11, 0x00


	//----- nvinfo : EIATTR_KPARAM_INFO
	.align		4
.L_75:
        /*0228*/ 	.byte	0x04, 0x17
        /*022a*/ 	.short	(.L_77 - .L_76)
.L_76:
        /*022c*/ 	.word	0x00000000
        /*0230*/ 	.short	0x000a
        /*0232*/ 	.short	0x0038
        /*0234*/ 	.byte	0x00, 0xf0, 0x11, 0x00


	//----- nvinfo : EIATTR_KPARAM_INFO
	.align		4
.L_77:
        /*0238*/ 	.byte	0x04, 0x17
        /*023a*/ 	.short	(.L_79 - .L_78)
.L_78:
        /*023c*/ 	.word	0x00000000
        /*0240*/ 	.short	0x0009
        /*0242*/ 	.short	0x0034
        /*0244*/ 	.byte	0x00, 0xf0, 0x11, 0x00


	//----- nvinfo : EIATTR_KPARAM_INFO
	.align		4
.L_79:
        /*0248*/ 	.byte	0x04, 0x17
        /*024a*/ 	.short	(.L_81 - .L_80)
.L_80:
        /*024c*/ 	.word	0x00000000
        /*0250*/ 	.short	0x0008
        /*0252*/ 	.short	0x0030
        /*0254*/ 	.byte	0x00, 0xf0, 0x11, 0x00


	//----- nvinfo : EIATTR_KPARAM_INFO
	.align		4
.L_81:
        /*0258*/ 	.byte	0x04, 0x17
        /*025a*/ 	.short	(.L_83 - .L_82)
.L_82:
        /*025c*/ 	.word	0x00000000
        /*0260*/ 	.short	0x0007
        /*0262*/ 	.short	0x002c
        /*0264*/ 	.byte	0x00, 0xf0, 0x11, 0x00


	//----- nvinfo : EIATTR_KPARAM_INFO
	.align		4
.L_83:
        /*0268*/ 	.byte	0x04, 0x17
        /*026a*/ 	.short	(.L_85 - .L_84)
.L_84:
        /*026c*/ 	.word	0x00000000
        /*0270*/ 	.short	0x0006
        /*0272*/ 	.short	0x0028
        /*0274*/ 	.byte	0x00, 0xf0, 0x11, 0x00


	//----- nvinfo : EIATTR_KPARAM_INFO
	.align		4
.L_85:
        /*0278*/ 	.byte	0x04, 0x17
        /*027a*/ 	.short	(.L_87 - .L_86)
.L_86:
        /*027c*/ 	.word	0x00000000
        /*0280*/ 	.short	0x0005
        /*0282*/ 	.short	0x0024
        /*0284*/ 	.byte	0x00, 0xf0, 0x11, 0x00


	//----- nvinfo : EIATTR_KPARAM_INFO
	.align		4
.L_87:
        /*0288*/ 	.byte	0x04, 0x17
        /*028a*/ 	.short	(.L_89 - .L_88)
.L_88:
        /*028c*/ 	.word	0x00000000
        /*0290*/ 	.short	0x0004
        /*0292*/ 	.short	0x0020
        /*0294*/ 	.byte	0x00, 0xf0, 0x11, 0x00


	//----- nvinfo : EIATTR_KPARAM_INFO
	.align		4
.L_89:
        /*0298*/ 	.byte	0x04, 0x17
        /*029a*/ 	.short	(.L_91 - .L_90)
.L_90:
        /*029c*/ 	.word	0x00000000
        /*02a0*/ 	.short	0x0003
        /*02a2*/ 	.short	0x0018
        /*02a4*/ 	.byte	0x00, 0xf5, 0x21, 0x00


	//----- nvinfo : EIATTR_KPARAM_INFO
	.align		4
.L_91:
        /*02a8*/ 	.byte	0x04, 0x17
        /*02aa*/ 	.short	(.L_93 - .L_92)
.L_92:
        /*02ac*/ 	.word	0x00000000
        /*02b0*/ 	.short	0x0002
        /*02b2*/ 	.short	0x0010
        /*02b4*/ 	.byte	0x00, 0xf5, 0x21, 0x00


	//----- nvinfo : EIATTR_KPARAM_INFO
	.align		4
.L_93:
        /*02b8*/ 	.byte	0x04, 0x17
        /*02ba*/ 	.short	(.L_95 - .L_94)
.L_94:
        /*02bc*/ 	.word	0x00000000
        /*02c0*/ 	.short	0x0001
        /*02c2*/ 	.short	0x0008
        /*02c4*/ 	.byte	0x00, 0xf5, 0x21, 0x00


	//----- nvinfo : EIATTR_KPARAM_INFO
	.align		4
.L_95:
        /*02c8*/ 	.byte	0x04, 0x17
        /*02ca*/ 	.short	(.L_97 - .L_96)
.L_96:
        /*02cc*/ 	.word	0x00000000
        /*02d0*/ 	.short	0x0000
        /*02d2*/ 	.short	0x0000
        /*02d4*/ 	.byte	0x00, 0xf5, 0x21, 0x00


	//----- nvinfo : EIATTR_SPARSE_MMA_MASK
	.align		4
.L_97:
        /*02d8*/ 	.byte	0x03, 0x50
        /*02da*/ 	.short	0x0000


	//----- nvinfo : EIATTR_MAXREG_COUNT
	.align		4
        /*02dc*/ 	.byte	0x03, 0x1b
        /*02de*/ 	.short	0x00ff


	//----- nvinfo : EIATTR_MERCURY_ISA_VERSION
	.align		4
        /*02e0*/ 	.byte	0x03, 0x5f
        /*02e2*/ 	.short	0x0101


	//----- nvinfo : EIATTR_VRC_CTA_INIT_COUNT
	.align		4
        /*02e4*/ 	.byte	0x02, 0x4a
	.zero		1
	.zero		1


	//----- nvinfo : EIATTR_EXIT_INSTR_OFFSETS
	.align		4
        /*02e8*/ 	.byte	0x04, 0x1c
        /*02ea*/ 	.short	(.L_99 - .L_98)


	//   ....[0]....
.L_98:
        /*02ec*/ 	.word	0x000000f0


	//----- nvinfo : EIATTR_CBANK_PARAM_SIZE
	.align		4
.L_99:
        /*02f0*/ 	.byte	0x03, 0x19
        /*02f2*/ 	.short	0x00c4


	//----- nvinfo : EIATTR_PARAM_CBANK
	.align		4
        /*02f4*/ 	.byte	0x04, 0x0a
        /*02f6*/ 	.short	(.L_101 - .L_100)
	.align		4
.L_100:
        /*02f8*/ 	.word	index@(.nv.constant0.sconv_bprop_C128_N128)
        /*02fc*/ 	.short	0x0380
        /*02fe*/ 	.short	0x00c4


	//----- nvinfo : EIATTR_SW_WAR
	.align		4
.L_101:
        /*0300*/ 	.byte	0x04, 0x36
        /*0302*/ 	.short	(.L_103 - .L_102)
.L_102:
        /*0304*/ 	.word	0x00000008
.L_103:


//--------------------- .nv.callgraph             --------------------------
	.section	.nv.callgraph,"",@"SHT_CUDA_CALLGRAPH"
	.align	4
	.sectionentsize	8
	.align		4
        /*0000*/ 	.word	0x00000000
	.align		4
        /*0004*/ 	.word	0xffffffff
	.align		4
        /*0008*/ 	.word	0x00000000
	.align		4
        /*000c*/ 	.word	0xfffffffe
	.align		4
        /*0010*/ 	.word	0x00000000
	.align		4
        /*0014*/ 	.word	0xfffffffd
	.align		4
        /*0018*/ 	.word	0x00000000
	.align		4
        /*001c*/ 	.word	0xfffffffc


//--------------------- .text.sconv_bprop_C128_N128 --------------------------
	.section	.text.sconv_bprop_C128_N128,"ax",@progbits
	.align	128
        .global         sconv_bprop_C128_N128
        .type           sconv_bprop_C128_N128,@function
        .size           sconv_bprop_C128_N128,(.L_x_1 - sconv_bprop_C128_N128)
        .other          sconv_bprop_C128_N128,@"STO_CUDA_ENTRY STV_DEFAULT"
sconv_bprop_C128_N128:
.text.sconv_bprop_C128_N128:
[----:B------:R-:W-:Y:S01]  /*0000*/  LDC R1, c[0x0][0x37c] ;  /* 0x0000df00ff017b82 */ /* 0x000fe20000000800 */
[----:B------:R-:W0:Y:S01]  /*0010*/  S2R R3, SR_CgaCtaId ;  /* 0x0000000000037919 */ /* 0x000e220000008800 */
[----:B------:R-:W-:Y:S01]  /*0020*/  MOV R0, 0x400 ;  /* 0x0000040000007802 */ /* 0x000fe20000000f00 */
[----:B------:R-:W-:Y:S01]  /*0030*/  IMAD.MOV.U32 R9, RZ, RZ, 0x3f800000 ;  /* 0x3f800000ff097424 */ /* 0x000fe200078e00ff */
[----:B------:R-:W1:Y:S01]  /*0040*/  LDCU.64 UR4, c[0x0][0x358] ;  /* 0x00006b00ff0477ac */ /* 0x000e620008000a00 */
[----:B------:R-:W2:Y:S01]  /*0050*/  S2R R5, SR_TID.X ;  /* 0x0000000000057919 */ /* 0x000ea20000002100 */
[----:B0-----:R-:W-:Y:S02]  /*0060*/  LEA R0, R3, R0, 0x18 ;  /* 0x0000000003007211 */ /* 0x001fe400078ec0ff */
[----:B------:R-:W1:Y:S02]  /*0070*/  LDC.64 R2, c[0x0][0x388] ;  /* 0x0000e200ff027b82 */ /* 0x000e640000000a00 */
[C---:B--2---:R-:W-:Y:S01]  /*0080*/  LEA R6, R5.reuse, R0, 0x2 ;  /* 0x0000000005067211 */ /* 0x044fe200078e10ff */
[----:B------:R-:W-:-:S04]  /*0090*/  IMAD R0, R5, -0x4, R0 ;  /* 0xfffffffc05007824 */ /* 0x000fc800078e0200 */
[----:B------:R-:W-:Y:S01]  /*00a0*/  STS [R6], R9 ;  /* 0x0000000906007388 */ /* 0x000fe20000000800 */
[----:B------:R-:W0:Y:S03]  /*00b0*/  LDC.64 R4, c[0x0][0x380] ;  /* 0x0000e000ff047b82 */ /* 0x000e260000000a00 */
[----:B------:R-:W1:Y:S04]  /*00c0*/  LDS R7, [R0+0x1fc] ;  /* 0x0001fc0000077984 */ /* 0x000e680000000800 */
[----:B-1----:R-:W-:Y:S04]  /*00d0*/  STG.E desc[UR4][R2.64], R7 ;  /* 0x0000000702007986 */ /* 0x002fe8000c101904 */
[----:B0-----:R-:W-:Y:S01]  /*00e0*/  STG.E desc[UR4][R4.64], R7 ;  /* 0x0000000704007986 */ /* 0x001fe2000c101904 */
[----:B------:R-:W-:Y:S05]  /*00f0*/  EXIT ;  /* 0x000000000000794d */ /* 0x000fea0003800000 */
.L_x_0:
[----:B------:R-:W-:-:S00]  /*0100*/  BRA `(.L_x_0) ;  /* 0xfffffffc00fc7947 */ /* 0x000fc0000383ffff */
[----:B------:R-:W-:-:S00]  /*0110*/  NOP ;  /* 0x0000000000007918 */ /* 0x000fc00000000000 */
        /* <DEDUP_REMOVED lines=14> */
.L_x_1:


//--------------------- .nv.shared.sconv_bprop_C128_N128 --------------------------
	.section	.nv.shared.sconv_bprop_C128_N128,"aw",@nobits
	.sectionflags	@""
	.align	4
.nv.shared.sconv_bprop_C128_N128:
	.zero		17440


//--------------------- .nv.shared.reserved.0     --------------------------
	.section	.nv.shared.reserved.0,"aw",@nobits
	.weak		__nv_reservedSMEM_offset_0_alias
	.size		__nv_reservedSMEM_offset_0_alias, 0, 64
	.other		__nv_reservedSMEM_offset_0_alias,@"STO_CUDA_RESERVED_SHARED STV_DEFAULT"
__nv_reservedSMEM_offset_0_alias:
	.zero		0
	.zero		64


//--------------------- .nv.constant0.sconv_bprop_C128_N128 --------------------------
	.section	.nv.constant0.sconv_bprop_C128_N128,"a",@progbits
	.sectionflags	@""
	.align	4
.nv.constant0.sconv_bprop_C128_N128:
	.zero		1092


//--------------------- SYMBOLS --------------------------

	.type		.nv.reservedSmem.offset0,@object
	.size		.nv.reservedSmem.offset0,0x4
	.type		.nv.reservedSmem.cap,@object
	.size		.nv.reservedSmem.cap,0x4
